//
// Generated by NVIDIA NVVM Compiler
//
// Compiler Build ID: CL-36424714
// Cuda compilation tools, release 13.0, V13.0.88
// Based on NVVM 20.0.0
//

.version 9.0
.target sm_100
.address_size 64

	// .globl	_Z17unoptimizedMatMulPfS_S_iii

.visible .entry _Z17unoptimizedMatMulPfS_S_iii(
	.param .u64 .ptr .align 1 _Z17unoptimizedMatMulPfS_S_iii_param_0,
	.param .u64 .ptr .align 1 _Z17unoptimizedMatMulPfS_S_iii_param_1,
	.param .u64 .ptr .align 1 _Z17unoptimizedMatMulPfS_S_iii_param_2,
	.param .u32 _Z17unoptimizedMatMulPfS_S_iii_param_3,
	.param .u32 _Z17unoptimizedMatMulPfS_S_iii_param_4,
	.param .u32 _Z17unoptimizedMatMulPfS_S_iii_param_5
)
{
	.reg .pred 	%p<13>;
	.reg .b32 	%r<41>;
	.reg .b32 	%f<68>;
	.reg .b64 	%rd<53>;

	ld.param.u64 	%rd7, [_Z17unoptimizedMatMulPfS_S_iii_param_0];
	ld.param.u64 	%rd8, [_Z17unoptimizedMatMulPfS_S_iii_param_1];
	ld.param.u64 	%rd6, [_Z17unoptimizedMatMulPfS_S_iii_param_2];
	ld.param.u32 	%r20, [_Z17unoptimizedMatMulPfS_S_iii_param_3];
	ld.param.u32 	%r18, [_Z17unoptimizedMatMulPfS_S_iii_param_4];
	ld.param.u32 	%r19, [_Z17unoptimizedMatMulPfS_S_iii_param_5];
	cvta.to.global.u64 	%rd1, %rd8;
	cvta.to.global.u64 	%rd2, %rd7;
	mov.u32 	%r21, %ctaid.y;
	mov.u32 	%r22, %ntid.y;
	mov.u32 	%r23, %tid.y;
	mad.lo.s32 	%r1, %r21, %r22, %r23;
	mov.u32 	%r24, %ctaid.x;
	mov.u32 	%r25, %ntid.x;
	mov.u32 	%r26, %tid.x;
	mad.lo.s32 	%r2, %r24, %r25, %r26;
	setp.ge.s32 	%p1, %r1, %r20;
	setp.ge.s32 	%p2, %r2, %r19;
	or.pred  	%p3, %p1, %p2;
	@%p3 bra 	$L__BB0_14;
	setp.lt.s32 	%p4, %r18, 1;
	mov.f32 	%f67, 0f00000000;
	@%p4 bra 	$L__BB0_13;
	mul.lo.s32 	%r3, %r18, %r1;
	and.b32  	%r4, %r18, 7;
	setp.lt.u32 	%p5, %r18, 8;
	mov.f32 	%f67, 0f00000000;
	mov.b32 	%r39, 0;
	@%p5 bra 	$L__BB0_5;
	and.b32  	%r39, %r18, 2147483640;
	neg.s32 	%r37, %r39;
	shl.b32 	%r7, %r19, 3;
	mul.wide.u32 	%rd9, %r3, 4;
	add.s64 	%rd10, %rd9, %rd2;
	add.s64 	%rd52, %rd10, 16;
	mov.f32 	%f67, 0f00000000;
	mul.wide.s32 	%rd13, %r19, 4;
	mov.u32 	%r36, %r2;
$L__BB0_4:
	.pragma "nounroll";
	ld.global.f32 	%f17, [%rd52+-16];
	mul.wide.s32 	%rd11, %r36, 4;
	add.s64 	%rd12, %rd1, %rd11;
	ld.global.f32 	%f18, [%rd12];
	fma.rn.f32 	%f19, %f17, %f18, %f67;
	ld.global.f32 	%f20, [%rd52+-12];
	add.s64 	%rd14, %rd12, %rd13;
	ld.global.f32 	%f21, [%rd14];
	fma.rn.f32 	%f22, %f20, %f21, %f19;
	ld.global.f32 	%f23, [%rd52+-8];
	add.s64 	%rd15, %rd14, %rd13;
	ld.global.f32 	%f24, [%rd15];
	fma.rn.f32 	%f25, %f23, %f24, %f22;
	ld.global.f32 	%f26, [%rd52+-4];
	add.s64 	%rd16, %rd15, %rd13;
	ld.global.f32 	%f27, [%rd16];
	fma.rn.f32 	%f28, %f26, %f27, %f25;
	ld.global.f32 	%f29, [%rd52];
	add.s64 	%rd17, %rd16, %rd13;
	ld.global.f32 	%f30, [%rd17];
	fma.rn.f32 	%f31, %f29, %f30, %f28;
	ld.global.f32 	%f32, [%rd52+4];
	add.s64 	%rd18, %rd17, %rd13;
	ld.global.f32 	%f33, [%rd18];
	fma.rn.f32 	%f34, %f32, %f33, %f31;
	ld.global.f32 	%f35, [%rd52+8];
	add.s64 	%rd19, %rd18, %rd13;
	ld.global.f32 	%f36, [%rd19];
	fma.rn.f32 	%f37, %f35, %f36, %f34;
	ld.global.f32 	%f38, [%rd52+12];
	add.s64 	%rd20, %rd19, %rd13;
	ld.global.f32 	%f39, [%rd20];
	fma.rn.f32 	%f67, %f38, %f39, %f37;
	add.s32 	%r37, %r37, 8;
	add.s32 	%r36, %r36, %r7;
	add.s64 	%rd52, %rd52, 32;
	setp.ne.s32 	%p6, %r37, 0;
	@%p6 bra 	$L__BB0_4;
$L__BB0_5:
	setp.eq.s32 	%p7, %r4, 0;
	@%p7 bra 	$L__BB0_13;
	and.b32  	%r13, %r18, 3;
	setp.lt.u32 	%p8, %r4, 4;
	@%p8 bra 	$L__BB0_8;
	add.s32 	%r28, %r39, %r3;
	mul.wide.u32 	%rd21, %r28, 4;
	add.s64 	%rd22, %rd2, %rd21;
	ld.global.f32 	%f41, [%rd22];
	mad.lo.s32 	%r29, %r39, %r19, %r2;
	mul.wide.s32 	%rd23, %r29, 4;
	add.s64 	%rd24, %rd1, %rd23;
	ld.global.f32 	%f42, [%rd24];
	fma.rn.f32 	%f43, %f41, %f42, %f67;
	cvt.u64.u32 	%rd25, %r3;
	cvt.u64.u32 	%rd26, %r39;
	add.s64 	%rd27, %rd26, %rd25;
	shl.b64 	%rd28, %rd27, 2;
	add.s64 	%rd29, %rd2, %rd28;
	ld.global.f32 	%f44, [%rd29+4];
	mul.wide.s32 	%rd30, %r19, 4;
	add.s64 	%rd31, %rd24, %rd30;
	ld.global.f32 	%f45, [%rd31];
	fma.rn.f32 	%f46, %f44, %f45, %f43;
	ld.global.f32 	%f47, [%rd29+8];
	add.s64 	%rd32, %rd31, %rd30;
	ld.global.f32 	%f48, [%rd32];
	fma.rn.f32 	%f49, %f47, %f48, %f46;
	ld.global.f32 	%f50, [%rd29+12];
	add.s64 	%rd33, %rd32, %rd30;
	ld.global.f32 	%f51, [%rd33];
	fma.rn.f32 	%f67, %f50, %f51, %f49;
	add.s32 	%r39, %r39, 4;
$L__BB0_8:
	setp.eq.s32 	%p9, %r13, 0;
	@%p9 bra 	$L__BB0_13;
	setp.eq.s32 	%p10, %r13, 1;
	@%p10 bra 	$L__BB0_11;
	add.s32 	%r30, %r39, %r3;
	mul.wide.u32 	%rd34, %r30, 4;
	add.s64 	%rd35, %rd2, %rd34;
	ld.global.f32 	%f53, [%rd35];
	mad.lo.s32 	%r31, %r39, %r19, %r2;
	mul.wide.s32 	%rd36, %r31, 4;
	add.s64 	%rd37, %rd1, %rd36;
	ld.global.f32 	%f54, [%rd37];
	fma.rn.f32 	%f55, %f53, %f54, %f67;
	cvt.u64.u32 	%rd38, %r3;
	cvt.u64.u32 	%rd39, %r39;
	add.s64 	%rd40, %rd39, %rd38;
	shl.b64 	%rd41, %rd40, 2;
	add.s64 	%rd42, %rd2, %rd41;
	ld.global.f32 	%f56, [%rd42+4];
	mul.wide.s32 	%rd43, %r19, 4;
	add.s64 	%rd44, %rd37, %rd43;
	ld.global.f32 	%f57, [%rd44];
	fma.rn.f32 	%f67, %f56, %f57, %f55;
	add.s32 	%r39, %r39, 2;
$L__BB0_11:
	and.b32  	%r32, %r18, 1;
	setp.eq.b32 	%p11, %r32, 1;
	not.pred 	%p12, %p11;
	@%p12 bra 	$L__BB0_13;
	add.s32 	%r33, %r39, %r3;
	mul.wide.u32 	%rd45, %r33, 4;
	add.s64 	%rd46, %rd2, %rd45;
	ld.global.f32 	%f58, [%rd46];
	mad.lo.s32 	%r34, %r39, %r19, %r2;
	mul.wide.s32 	%rd47, %r34, 4;
	add.s64 	%rd48, %rd1, %rd47;
	ld.global.f32 	%f59, [%rd48];
	fma.rn.f32 	%f67, %f58, %f59, %f67;
$L__BB0_13:
	mad.lo.s32 	%r35, %r19, %r1, %r2;
	cvta.to.global.u64 	%rd49, %rd6;
	mul.wide.s32 	%rd50, %r35, 4;
	add.s64 	%rd51, %rd49, %rd50;
	st.global.f32 	[%rd51], %f67;
$L__BB0_14:
	ret;

}


// ===== COMPILED SASS (sm_100) =====

	.target	sm_100

	.elftype	@"ET_EXEC"


//--------------------- .note.nv.tkinfo           --------------------------
	.section	.note.nv.tkinfo,"",@"SHT_NOTE"
	.sectionflags	@"SHF_NOTE_NV_TKINFO"
	.tkinfo
        /*0018*/ 	.word	0x00000002
        /*0030*/ 	.string	""
        /*0030*/ 	.string	"ptxas"
        /*0030*/ 	.string	"Cuda compilation tools, release 13.0, V13.0.88"
        /*0030*/ 	.string	"Build cuda_13.0.r13.0/compiler.36424714_0"
        /*0030*/ 	.string	"-arch sm_100 -m 64 "



//--------------------- .note.nv.cuinfo           --------------------------
	.section	.note.nv.cuinfo,"",@"SHT_NOTE"
	.sectionflags	@"SHF_NOTE_NV_CUINFO"
        /*0018*/ 	.short	0x0002
        /*001a*/ 	.short	0x0064
        /*001c*/ 	.short	0x0082
	.zero		2


//--------------------- .nv.info                  --------------------------
	.section	.nv.info,"",@"SHT_CUDA_INFO"
	.align	4


	//----- nvinfo : EIATTR_REGCOUNT
	.align		4
        /*0000*/ 	.byte	0x04, 0x2f
        /*0002*/ 	.short	(.L_1 - .L_0)
	.align		4
.L_0:
        /*0004*/ 	.word	index@(_Z17unoptimizedMatMulPfS_S_iii)
        /*0008*/ 	.word	0x00000020


	//----- nvinfo : EIATTR_FRAME_SIZE
	.align		4
.L_1:
        /*000c*/ 	.byte	0x04, 0x11
        /*000e*/ 	.short	(.L_3 - .L_2)
	.align		4
.L_2:
        /*0010*/ 	.word	index@(_Z17unoptimizedMatMulPfS_S_iii)
        /*0014*/ 	.word	0x00000000


	//----- nvinfo : EIATTR_MIN_STACK_SIZE
	.align		4
.L_3:
        /*0018*/ 	.byte	0x04, 0x12
        /*001a*/ 	.short	(.L_5 - .L_4)
	.align		4
.L_4:
        /*001c*/ 	.word	index@(_Z17unoptimizedMatMulPfS_S_iii)
        /*0020*/ 	.word	0x00000000
.L_5:


//--------------------- .nv.compat                --------------------------
	.section	.nv.compat,"",@"SHT_CUDA_COMPAT_INFO"
	.align	4
        /*0000*/ 	.byte	0x02, 0x09, 0x00, 0x00, 0x02, 0x02, 0x01, 0x00, 0x02, 0x05, 0x05, 0x00, 0x03, 0x07, 0x01, 0x01
        /*0010*/ 	.byte	0x02, 0x03, 0x00, 0x00, 0x02, 0x06, 0x01, 0x00, 0x04, 0x0b, 0x08, 0x00, 0x09, 0x00, 0x00, 0x00
        /*0020*/ 	.byte	0x00, 0x00, 0x00, 0x00


//--------------------- .nv.info._Z17unoptimizedMatMulPfS_S_iii --------------------------
	.section	.nv.info._Z17unoptimizedMatMulPfS_S_iii,"",@"SHT_CUDA_INFO"
	.sectionflags	@""
	.align	4


	//----- nvinfo : EIATTR_CUDA_API_VERSION
	.align		4
        /*0000*/ 	.byte	0x04, 0x37
        /*0002*/ 	.short	(.L_7 - .L_6)
.L_6:
        /*0004*/ 	.word	0x00000082


	//----- nvinfo : EIATTR_KPARAM_INFO
	.align		4
.L_7:
        /*0008*/ 	.byte	0x04, 0x17
        /*000a*/ 	.short	(.L_9 - .L_8)
.L_8:
        /*000c*/ 	.word	0x00000000
        /*0010*/ 	.short	0x0005
        /*0012*/ 	.short	0x0020
        /*0014*/ 	.byte	0x00, 0xf0, 0x11, 0x00


	//----- nvinfo : EIATTR_KPARAM_INFO
	.align		4
.L_9:
        /*0018*/ 	.byte	0x04, 0x17
        /*001a*/ 	.short	(.L_11 - .L_10)
.L_10:
        /*001c*/ 	.word	0x00000000
        /*0020*/ 	.short	0x0004
        /*0022*/ 	.short	0x001c
        /*0024*/ 	.byte	0x00, 0xf0, 0x11, 0x00


	//----- nvinfo : EIATTR_KPARAM_INFO
	.align		4
.L_11:
        /*0028*/ 	.byte	0x04, 0x17
        /*002a*/ 	.short	(.L_13 - .L_12)
.L_12:
        /*002c*/ 	.word	0x00000000
        /*0030*/ 	.short	0x0003
        /*0032*/ 	.short	0x0018
        /*0034*/ 	.byte	0x00, 0xf0, 0x11, 0x00


	//----- nvinfo : EIATTR_KPARAM_INFO
	.align		4
.L_13:
        /*0038*/ 	.byte	0x04, 0x17
        /*003a*/ 	.short	(.L_15 - .L_14)
.L_14:
        /*003c*/ 	.word	0x00000000
        /*0040*/ 	.short	0x0002
        /*0042*/ 	.short	0x0010
        /*0044*/ 	.byte	0x00, 0xf5, 0x21, 0x00


	//----- nvinfo : EIATTR_KPARAM_INFO
	.align		4
.L_15:
        /*0048*/ 	.byte	0x04, 0x17
        /*004a*/ 	.short	(.L_17 - .L_16)
.L_16:
        /*004c*/ 	.word	0x00000000
        /*0050*/ 	.short	0x0001
        /*0052*/ 	.short	0x0008
        /*0054*/ 	.byte	0x00, 0xf5, 0x21, 0x00


	//----- nvinfo : EIATTR_KPARAM_INFO
	.align		4
.L_17:
        /*0058*/ 	.byte	0x04, 0x17
        /*005a*/ 	.short	(.L_19 - .L_18)
.L_18:
        /*005c*/ 	.word	0x00000000
        /*0060*/ 	.short	0x0000
        /*0062*/ 	.short	0x0000
        /*0064*/ 	.byte	0x00, 0xf5, 0x21, 0x00


	//----- nvinfo : EIATTR_SPARSE_MMA_MASK
	.align		4
.L_19:
        /*0068*/ 	.byte	0x03, 0x50
        /*006a*/ 	.short	0x0000


	//----- nvinfo : EIATTR_MAXREG_COUNT
	.align		4
        /*006c*/ 	.byte	0x03, 0x1b
        /*006e*/ 	.short	0x00ff


	//----- nvinfo : EIATTR_MERCURY_ISA_VERSION
	.align		4
        /*0070*/ 	.byte	0x03, 0x5f
        /*0072*/ 	.short	0x0101


	//----- nvinfo : EIATTR_VRC_CTA_INIT_COUNT
	.align		4
        /*0074*/ 	.byte	0x02, 0x4a
	.zero		1
	.zero		1


	//----- nvinfo : EIATTR_EXIT_INSTR_OFFSETS
	.align		4
        /*0078*/ 	.byte	0x04, 0x1c
        /*007a*/ 	.short	(.L_21 - .L_20)


	//   ....[0]....
.L_20:
        /*007c*/ 	.word	0x000000d0


	//   ....[1]....
        /*0080*/ 	.word	0x000008f0


	//----- nvinfo : EIATTR_CBANK_PARAM_SIZE
	.align		4
.L_21:
        /*0084*/ 	.byte	0x03, 0x19
        /*0086*/ 	.short	0x0024


	//----- nvinfo : EIATTR_PARAM_CBANK
	.align		4
        /*0088*/ 	.byte	0x04, 0x0a
        /*008a*/ 	.short	(.L_23 - .L_22)
	.align		4
.L_22:
        /*008c*/ 	.word	index@(.nv.constant0._Z17unoptimizedMatMulPfS_S_iii)
        /*0090*/ 	.short	0x0380
        /*0092*/ 	.short	0x0024


	//----- nvinfo : EIATTR_SW_WAR
	.align		4
.L_23:
        /*0094*/ 	.byte	0x04, 0x36
        /*0096*/ 	.short	(.L_25 - .L_24)
.L_24:
        /*0098*/ 	.word	0x00000008
.L_25:


//--------------------- .nv.callgraph             --------------------------
	.section	.nv.callgraph,"",@"SHT_CUDA_CALLGRAPH"
	.align	4
	.sectionentsize	8
	.align		4
        /*0000*/ 	.word	0x00000000
	.align		4
        /*0004*/ 	.word	0xffffffff
	.align		4
        /*0008*/ 	.word	0x00000000
	.align		4
        /*000c*/ 	.word	0xfffffffe
	.align		4
        /*0010*/ 	.word	0x00000000
	.align		4
        /*0014*/ 	.word	0xfffffffd
	.align		4
        /*0018*/ 	.word	0x00000000
	.align		4
        /*001c*/ 	.word	0xfffffffc


//--------------------- .text._Z17unoptimizedMatMulPfS_S_iii --------------------------
	.section	.text._Z17unoptimizedMatMulPfS_S_iii,"ax",@progbits
	.align	128
        .global         _Z17unoptimizedMatMulPfS_S_iii
        .type           _Z17unoptimizedMatMulPfS_S_iii,@function
        .size           _Z17unoptimizedMatMulPfS_S_iii,(.L_x_5 - _Z17unoptimizedMatMulPfS_S_iii)
        .other          _Z17unoptimizedMatMulPfS_S_iii,@"STO_CUDA_ENTRY STV_DEFAULT"
_Z17unoptimizedMatMulPfS_S_iii:
.text._Z17unoptimizedMatMulPfS_S_iii:
[----:B------:R-:W-:Y:S01]  /*0000*/  LDC R1, c[0x0][0x37c] ;  /* 0x0000df00ff017b82 */ /* 0x000fe20000000800 */
[----:B------:R-:W0:Y:S07]  /*0010*/  S2R R5, SR_TID.X ;  /* 0x0000000000057919 */ /* 0x000e2e0000002100 */
[----:B------:R-:W1:Y:S01]  /*0020*/  LDC R16, c[0x0][0x364] ;  /* 0x0000d900ff107b82 */ /* 0x000e620000000800 */
[----:B------:R-:W2:Y:S01]  /*0030*/  LDCU UR6, c[0x0][0x398] ;  /* 0x00007300ff0677ac */ /* 0x000ea20008000800 */
[----:B------:R-:W1:Y:S06]  /*0040*/  S2R R3, SR_TID.Y ;  /* 0x0000000000037919 */ /* 0x000e6c0000002200 */
[----:B------:R-:W0:Y:S08]  /*0050*/  S2UR UR5, SR_CTAID.X ;  /* 0x00000000000579c3 */ /* 0x000e300000002500 */
[----:B------:R-:W0:Y:S08]  /*0060*/  LDC R0, c[0x0][0x360] ;  /* 0x0000d800ff007b82 */ /* 0x000e300000000800 */
[----:B------:R-:W1:Y:S08]  /*0070*/  S2UR UR4, SR_CTAID.Y ;  /* 0x00000000000479c3 */ /* 0x000e700000002600 */
[----:B------:R-:W3:Y:S01]  /*0080*/  LDC R17, c[0x0][0x3a0] ;  /* 0x0000e800ff117b82 */ /* 0x000ee20000000800 */
[----:B0-----:R-:W-:-:S02]  /*0090*/  IMAD R0, R0, UR5, R5 ;  /* 0x0000000500007c24 */ /* 0x001fc4000f8e0205 */
[----:B-1----:R-:W-:-:S03]  /*00a0*/  IMAD R16, R16, UR4, R3 ;  /* 0x0000000410107c24 */ /* 0x002fc6000f8e0203 */
[----:B---3--:R-:W-:-:S04]  /*00b0*/  ISETP.GE.AND P0, PT, R0, R17, PT ;  /* 0x000000110000720c */ /* 0x008fc80003f06270 */
[----:B--2---:R-:W-:-:S13]  /*00c0*/  ISETP.GE.OR P0, PT, R16, UR6, P0 ;  /* 0x0000000610007c0c */ /* 0x004fda0008706670 */
[----:B------:R-:W-:Y:S05]  /*00d0*/  @P0 EXIT ;  /* 0x000000000000094d */ /* 0x000fea0003800000 */
[----:B------:R-:W0:Y:S01]  /*00e0*/  LDC R19, c[0x0][0x39c] ;  /* 0x0000e700ff137b82 */ /* 0x000e220000000800 */
[----:B------:R-:W1:Y:S01]  /*00f0*/  LDCU.64 UR4, c[0x0][0x358] ;  /* 0x00006b00ff0477ac */ /* 0x000e620008000a00 */
[----:B------:R-:W-:Y:S01]  /*0100*/  HFMA2 R24, -RZ, RZ, 0, 0 ;  /* 0x00000000ff187431 */ /* 0x000fe200000001ff */
[----:B0-----:R-:W-:-:S13]  /*0110*/  ISETP.GE.AND P0, PT, R19, 0x1, PT ;  /* 0x000000011300780c */ /* 0x001fda0003f06270 */
[----:B-1----:R-:W-:Y:S05]  /*0120*/  @!P0 BRA `(.L_x_0) ;  /* 0x0000000400e08947 */ /* 0x002fea0003800000 */
[C---:B------:R-:W-:Y:S01]  /*0130*/  ISETP.GE.U32.AND P1, PT, R19.reuse, 0x8, PT ;  /* 0x000000081300780c */ /* 0x040fe20003f26070 */
[----:B------:R-:W-:Y:S01]  /*0140*/  IMAD R20, R16, R19, RZ ;  /* 0x0000001310147224 */ /* 0x000fe200078e02ff */
[----:B------:R-:W-:Y:S02]  /*0150*/  LOP3.LUT R27, R19, 0x7, RZ, 0xc0, !PT ;  /* 0x00000007131b7812 */ /* 0x000fe400078ec0ff */
[----:B------:R-:W-:Y:S02]  /*0160*/  MOV R24, RZ ;  /* 0x000000ff00187202 */ /* 0x000fe40000000f00 */
[----:B------:R-:W-:Y:S02]  /*0170*/  ISETP.NE.AND P0, PT, R27, RZ, PT ;  /* 0x000000ff1b00720c */ /* 0x000fe40003f05270 */
[----:B------:R-:W-:-:S05]  /*0180*/  MOV R21, RZ ;  /* 0x000000ff00157202 */ /* 0x000fca0000000f00 */
[----:B------:R-:W-:Y:S06]  /*0190*/  @!P1 BRA `(.L_x_1) ;  /* 0x0000000000c49947 */ /* 0x000fec0003800000 */
[----:B------:R-:W0:Y:S01]  /*01a0*/  LDC.64 R2, c[0x0][0x380] ;  /* 0x0000e000ff027b82 */ /* 0x000e220000000a00 */
[----:B------:R-:W-:Y:S02]  /*01b0*/  LOP3.LUT R21, R19, 0x7ffffff8, RZ, 0xc0, !PT ;  /* 0x7ffffff813157812 */ /* 0x000fe400078ec0ff */
[----:B------:R-:W-:Y:S02]  /*01c0*/  MOV R24, RZ ;  /* 0x000000ff00187202 */ /* 0x000fe40000000f00 */
[----:B------:R-:W-:Y:S02]  /*01d0*/  MOV R18, R0 ;  /* 0x0000000000127202 */ /* 0x000fe40000000f00 */
[----:B------:R-:W-:Y:S01]  /*01e0*/  IADD3 R22, PT, PT, -R21, RZ, RZ ;  /* 0x000000ff15167210 */ /* 0x000fe20007ffe1ff */
[----:B0-----:R-:W-:-:S03]  /*01f0*/  IMAD.WIDE.U32 R2, R20, 0x4, R2 ;  /* 0x0000000414027825 */ /* 0x001fc600078e0002 */
[----:B------:R-:W-:-:S04]  /*0200*/  IADD3 R4, P1, PT, R2, 0x10, RZ ;  /* 0x0000001002047810 */ /* 0x000fc80007f3e0ff */
[----:B------:R-:W-:-:S09]  /*0210*/  IADD3.X R5, PT, PT, RZ, R3, RZ, P1, !PT ;  /* 0x00000003ff057210 */ /* 0x000fd20000ffe4ff */
.L_x_2:
[----:B------:R-:W0:Y:S01]  /*0220*/  LDC.64 R14, c[0x0][0x388] ;  /* 0x0000e200ff0e7b82 */ /* 0x000e220000000a00 */
[----:B------:R-:W-:Y:S02]  /*0230*/  MOV R2, R4 ;  /* 0x0000000400027202 */ /* 0x000fe40000000f00 */
[----:B------:R-:W-:-:S05]  /*0240*/  MOV R3, R5 ;  /* 0x0000000500037202 */ /* 0x000fca0000000f00 */
[----:B------:R-:W2:Y:S04]  /*0250*/  LDG.E R25, desc[UR4][R2.64+-0x10] ;  /* 0xfffff00402197981 */ /* 0x000ea8000c1e1900 */
[----:B------:R-:W3:Y:S04]  /*0260*/  LDG.E R23, desc[UR4][R2.64+-0xc] ;  /* 0xfffff40402177981 */ /* 0x000ee8000c1e1900 */
[----:B------:R-:W4:Y:S04]  /*0270*/  LDG.E R29, desc[UR4][R2.64+-0x8] ;  /* 0xfffff804021d7981 */ /* 0x000f28000c1e1900 */
[----:B------:R-:W5:Y:S01]  /*0280*/  LDG.E R28, desc[UR4][R2.64+-0x4] ;  /* 0xfffffc04021c7981 */ /* 0x000f62000c1e1900 */
[----:B0-----:R-:W-:-:S05]  /*0290*/  IMAD.WIDE R14, R18, 0x4, R14 ;  /* 0x00000004120e7825 */ /* 0x001fca00078e020e */
[----:B------:R0:W2:Y:S01]  /*02a0*/  LDG.E R26, desc[UR4][R14.64] ;  /* 0x000000040e1a7981 */ /* 0x0000a2000c1e1900 */
[----:B------:R-:W-:-:S04]  /*02b0*/  IMAD.WIDE R12, R17, 0x4, R14 ;  /* 0x00000004110c7825 */ /* 0x000fc800078e020e */
[C---:B------:R-:W-:Y:S02]  /*02c0*/  IMAD.WIDE R4, R17.reuse, 0x4, R12 ;  /* 0x0000000411047825 */ /* 0x040fe400078e020c */
[----:B------:R-:W3:Y:S02]  /*02d0*/  LDG.E R12, desc[UR4][R12.64] ;  /* 0x000000040c0c7981 */ /* 0x000ee4000c1e1900 */
[C---:B------:R-:W-:Y:S02]  /*02e0*/  IMAD.WIDE R8, R17.reuse, 0x4, R4 ;  /* 0x0000000411087825 */ /* 0x040fe400078e0204 */
[----:B------:R-:W4:Y:S02]  /*02f0*/  LDG.E R4, desc[UR4][R4.64] ;  /* 0x0000000404047981 */ /* 0x000f24000c1e1900 */
[C---:B------:R-:W-:Y:S02]  /*0300*/  IMAD.WIDE R6, R17.reuse, 0x4, R8 ;  /* 0x0000000411067825 */ /* 0x040fe400078e0208 */
[----:B------:R-:W5:Y:S02]  /*0310*/  LDG.E R8, desc[UR4][R8.64] ;  /* 0x0000000408087981 */ /* 0x000f64000c1e1900 */
[----:B------:R-:W-:-:S02]  /*0320*/  IMAD.WIDE R10, R17, 0x4, R6 ;  /* 0x00000004110a7825 */ /* 0x000fc400078e0206 */
[----:B------:R-:W5:Y:S04]  /*0330*/  LDG.E R5, desc[UR4][R2.64] ;  /* 0x0000000402057981 */ /* 0x000f68000c1e1900 */
[----:B------:R-:W5:Y:S01]  /*0340*/  LDG.E R6, desc[UR4][R6.64] ;  /* 0x0000000406067981 */ /* 0x000f62000c1e1900 */
[----:B0-----:R-:W-:-:S03]  /*0350*/  IMAD.WIDE R14, R17, 0x4, R10 ;  /* 0x00000004110e7825 */ /* 0x001fc600078e020a */
[----:B------:R-:W5:Y:S04]  /*0360*/  LDG.E R10, desc[UR4][R10.64] ;  /* 0x000000040a0a7981 */ /* 0x000f68000c1e1900 */
[----:B------:R-:W5:Y:S04]  /*0370*/  LDG.E R13, desc[UR4][R14.64] ;  /* 0x000000040e0d7981 */ /* 0x000f68000c1e1900 */
[----:B------:R-:W5:Y:S04]  /*0380*/  LDG.E R7, desc[UR4][R2.64+0x4] ;  /* 0x0000040402077981 */ /* 0x000f68000c1e1900 */
[----:B------:R-:W5:Y:S01]  /*0390*/  LDG.E R9, desc[UR4][R2.64+0xc] ;  /* 0x00000c0402097981 */ /* 0x000f62000c1e1900 */
[----:B--2---:R-:W-:Y:S01]  /*03a0*/  FFMA R26, R25, R26, R24 ;  /* 0x0000001a191a7223 */ /* 0x004fe20000000018 */
[----:B------:R-:W-:-:S02]  /*03b0*/  IMAD.WIDE R24, R17, 0x4, R14 ;  /* 0x0000000411187825 */ /* 0x000fc400078e020e */
[----:B------:R-:W2:Y:S04]  /*03c0*/  LDG.E R14, desc[UR4][R2.64+0x8] ;  /* 0x00000804020e7981 */ /* 0x000ea8000c1e1900 */
[----:B------:R-:W2:Y:S01]  /*03d0*/  LDG.E R24, desc[UR4][R24.64] ;  /* 0x0000000418187981 */ /* 0x000ea2000c1e1900 */
[----:B---3--:R-:W-:Y:S01]  /*03e0*/  FFMA R12, R23, R12, R26 ;  /* 0x0000000c170c7223 */ /* 0x008fe2000000001a */
[----:B------:R-:W-:-:S03]  /*03f0*/  IADD3 R22, PT, PT, R22, 0x8, RZ ;  /* 0x0000000816167810 */ /* 0x000fc60007ffe0ff */
[----:B----4-:R-:W-:Y:S01]  /*0400*/  FFMA R29, R29, R4, R12 ;  /* 0x000000041d1d7223 */ /* 0x010fe2000000000c */
[----:B------:R-:W-:-:S03]  /*0410*/  ISETP.NE.AND P1, PT, R22, RZ, PT ;  /* 0x000000ff1600720c */ /* 0x000fc60003f25270 */
[----:B-----5:R-:W-:Y:S01]  /*0420*/  FFMA R8, R28, R8, R29 ;  /* 0x000000081c087223 */ /* 0x020fe2000000001d */
[----:B------:R-:W-:-:S03]  /*0430*/  IADD3 R4, P2, PT, R2, 0x20, RZ ;  /* 0x0000002002047810 */ /* 0x000fc60007f5e0ff */
[----:B------:R-:W-:Y:S01]  /*0440*/  FFMA R6, R5, R6, R8 ;  /* 0x0000000605067223 */ /* 0x000fe20000000008 */
[----:B------:R-:W-:Y:S02]  /*0450*/  IADD3.X R5, PT, PT, RZ, R3, RZ, P2, !PT ;  /* 0x00000003ff057210 */ /* 0x000fe400017fe4ff */
[----:B------:R-:W-:Y:S01]  /*0460*/  LEA R18, R17, R18, 0x3 ;  /* 0x0000001211127211 */ /* 0x000fe200078e18ff */
[----:B------:R-:W-:-:S04]  /*0470*/  FFMA R7, R7, R10, R6 ;  /* 0x0000000a07077223 */ /* 0x000fc80000000006 */
[----:B--2---:R-:W-:-:S04]  /*0480*/  FFMA R14, R14, R13, R7 ;  /* 0x0000000d0e0e7223 */ /* 0x004fc80000000007 */
[----:B------:R-:W-:Y:S01]  /*0490*/  FFMA R24, R9, R24, R14 ;  /* 0x0000001809187223 */ /* 0x000fe2000000000e */
[----:B------:R-:W-:Y:S06]  /*04a0*/  @P1 BRA `(.L_x_2) ;  /* 0xfffffffc005c1947 */ /* 0x000fec000383ffff */
.L_x_1:
[----:B------:R-:W-:Y:S05]  /*04b0*/  @!P0 BRA `(.L_x_0) ;  /* 0x0000000000fc8947 */ /* 0x000fea0003800000 */
[----:B------:R-:W-:Y:S02]  /*04c0*/  ISETP.GE.U32.AND P1, PT, R27, 0x4, PT ;  /* 0x000000041b00780c */ /* 0x000fe40003f26070 */
[----:B------:R-:W-:-:S04]  /*04d0*/  LOP3.LUT R14, R19, 0x3, RZ, 0xc0, !PT ;  /* 0x00000003130e7812 */ /* 0x000fc800078ec0ff */
[----:B------:R-:W-:-:S07]  /*04e0*/  ISETP.NE.AND P0, PT, R14, RZ, PT ;  /* 0x000000ff0e00720c */ /* 0x000fce0003f05270 */
[----:B------:R-:W-:Y:S06]  /*04f0*/  @!P1 BRA `(.L_x_3) ;  /* 0x00000000006c9947 */ /* 0x000fec0003800000 */
[----:B------:R-:W0:Y:S01]  /*0500*/  LDC.64 R4, c[0x0][0x388] ;  /* 0x0000e200ff047b82 */ /* 0x000e220000000a00 */
[----:B------:R-:W1:Y:S01]  /*0510*/  LDCU.64 UR6, c[0x0][0x380] ;  /* 0x00007000ff0677ac */ /* 0x000e620008000a00 */
[----:B------:R-:W-:Y:S01]  /*0520*/  IMAD R7, R21, R17, R0 ;  /* 0x0000001115077224 */ /* 0x000fe200078e0200 */
[CC--:B------:R-:W-:Y:S02]  /*0530*/  IADD3 R3, PT, PT, R20.reuse, R21.reuse, RZ ;  /* 0x0000001514037210 */ /* 0x0c0fe40007ffe0ff */
[----:B------:R-:W-:-:S03]  /*0540*/  IADD3 R8, P1, PT, R20, R21, RZ ;  /* 0x0000001514087210 */ /* 0x000fc60007f3e0ff */
[----:B------:R-:W2:Y:S01]  /*0550*/  LDC.64 R12, c[0x0][0x380] ;  /* 0x0000e000ff0c7b82 */ /* 0x000ea20000000a00 */
[----:B0-----:R-:W-:-:S04]  /*0560*/  IMAD.WIDE R4, R7, 0x4, R4 ;  /* 0x0000000407047825 */ /* 0x001fc800078e0204 */
[----:B------:R-:W-:Y:S02]  /*0570*/  IMAD.WIDE R6, R17, 0x4, R4 ;  /* 0x0000000411067825 */ /* 0x000fe400078e0204 */
[----:B------:R-:W3:Y:S02]  /*0580*/  LDG.E R4, desc[UR4][R4.64] ;  /* 0x0000000404047981 */ /* 0x000ee4000c1e1900 */
[----:B--2---:R-:W-:Y:S01]  /*0590*/  IMAD.WIDE.U32 R12, R3, 0x4, R12 ;  /* 0x00000004030c7825 */ /* 0x004fe200078e000c */
[----:B------:R-:W-:Y:S02]  /*05a0*/  IADD3.X R3, PT, PT, RZ, RZ, RZ, P1, !PT ;  /* 0x000000ffff037210 */ /* 0x000fe40000ffe4ff */
[----:B-1----:R-:W-:-:S03]  /*05b0*/  LEA R2, P1, R8, UR6, 0x2 ;  /* 0x0000000608027c11 */ /* 0x002fc6000f8210ff */
[----:B------:R-:W3:Y:S01]  /*05c0*/  LDG.E R13, desc[UR4][R12.64] ;  /* 0x000000040c0d7981 */ /* 0x000ee2000c1e1900 */
[----:B------:R-:W-:Y:S01]  /*05d0*/  LEA.HI.X R3, R8, UR7, R3, 0x2, P1 ;  /* 0x0000000708037c11 */ /* 0x000fe200088f1403 */
[C---:B------:R-:W-:Y:S02]  /*05e0*/  IMAD.WIDE R8, R17.reuse, 0x4, R6 ;  /* 0x0000000411087825 */ /* 0x040fe400078e0206 */
[----:B------:R-:W2:Y:S04]  /*05f0*/  LDG.E R6, desc[UR4][R6.64] ;  /* 0x0000000406067981 */ /* 0x000ea8000c1e1900 */
[----:B------:R-:W2:Y:S01]  /*0600*/  LDG.E R15, desc[UR4][R2.64+0x4] ;  /* 0x00000404020f7981 */ /* 0x000ea2000c1e1900 */
[----:B------:R-:W-:-:S03]  /*0610*/  IMAD.WIDE R10, R17, 0x4, R8 ;  /* 0x00000004110a7825 */ /* 0x000fc600078e0208 */
[----:B------:R-:W4:Y:S04]  /*0620*/  LDG.E R22, desc[UR4][R8.64] ;  /* 0x0000000408167981 */ /* 0x000f28000c1e1900 */
[----:B------:R-:W4:Y:S04]  /*0630*/  LDG.E R18, desc[UR4][R2.64+0x8] ;  /* 0x0000080402127981 */ /* 0x000f28000c1e1900 */
[----:B------:R-:W5:Y:S04]  /*0640*/  LDG.E R26, desc[UR4][R2.64+0xc] ;  /* 0x00000c04021a7981 */ /* 0x000f68000c1e1900 */
[----:B------:R-:W5:Y:S01]  /*0650*/  LDG.E R10, desc[UR4][R10.64] ;  /* 0x000000040a0a7981 */ /* 0x000f62000c1e1900 */
[----:B------:R-:W-:Y:S01]  /*0660*/  IADD3 R21, PT, PT, R21, 0x4, RZ ;  /* 0x0000000415157810 */ /* 0x000fe20007ffe0ff */
[----:B---3--:R-:W-:-:S04]  /*0670*/  FFMA R24, R13, R4, R24 ;  /* 0x000000040d187223 */ /* 0x008fc80000000018 */
[----:B--2---:R-:W-:-:S04]  /*0680*/  FFMA R15, R15, R6, R24 ;  /* 0x000000060f0f7223 */ /* 0x004fc80000000018 */
[----:B----4-:R-:W-:-:S04]  /*0690*/  FFMA R15, R18, R22, R15 ;  /* 0x00000016120f7223 */ /* 0x010fc8000000000f */
[----:B-----5:R-:W-:-:S07]  /*06a0*/  FFMA R24, R26, R10, R15 ;  /* 0x0000000a1a187223 */ /* 0x020fce000000000f */
.L_x_3:
[----:B------:R-:W-:Y:S05]  /*06b0*/  @!P0 BRA `(.L_x_0) ;  /* 0x00000000007c8947 */ /* 0x000fea0003800000 */
[----:B------:R-:W-:Y:S01]  /*06c0*/  ISETP.NE.AND P1, PT, R14, 0x1, PT ;  /* 0x000000010e00780c */ /* 0x000fe20003f25270 */
[----:B------:R-:W0:Y:S01]  /*06d0*/  LDC.64 R10, c[0x0][0x380] ;  /* 0x0000e000ff0a7b82 */ /* 0x000e220000000a00 */
[----:B------:R-:W-:-:S04]  /*06e0*/  LOP3.LUT R19, R19, 0x1, RZ, 0xc0, !PT ;  /* 0x0000000113137812 */ /* 0x000fc800078ec0ff */
[----:B------:R-:W-:-:S03]  /*06f0*/  ISETP.NE.U32.AND P0, PT, R19, 0x1, PT ;  /* 0x000000011300780c */ /* 0x000fc60003f05070 */
[----:B------:R-:W1:Y:S04]  /*0700*/  LDC.64 R8, c[0x0][0x388] ;  /* 0x0000e200ff087b82 */ /* 0x000e680000000a00 */
[CC--:B------:R-:W-:Y:S02]  /*0710*/  @P1 IADD3 R13, PT, PT, R20.reuse, R21.reuse, RZ ;  /* 0x00000015140d1210 */ /* 0x0c0fe40007ffe0ff */
[----:B------:R-:W-:Y:S02]  /*0720*/  @P1 IADD3 R12, P2, PT, R20, R21, RZ ;  /* 0x00000015140c1210 */ /* 0x000fe40007f5e0ff */
[----:B------:R-:W2:Y:S02]  /*0730*/  @P1 LDC.64 R2, c[0x0][0x380] ;  /* 0x0000e000ff021b82 */ /* 0x000ea40000000a00 */
[----:B------:R-:W-:-:S06]  /*0740*/  @P1 IADD3.X R14, PT, PT, RZ, RZ, RZ, P2, !PT ;  /* 0x000000ffff0e1210 */ /* 0x000fcc00017fe4ff */
[----:B------:R-:W3:Y:S01]  /*0750*/  LDC.64 R4, c[0x0][0x380] ;  /* 0x0000e000ff047b82 */ /* 0x000ee20000000a00 */
[----:B0-----:R-:W-:-:S04]  /*0760*/  @P1 IMAD.WIDE.U32 R10, R13, 0x4, R10 ;  /* 0x000000040d0a1825 */ /* 0x001fc800078e000a */
[C---:B------:R-:W-:Y:S01]  /*0770*/  @P1 IMAD R13, R21.reuse, R17, R0 ;  /* 0x00000011150d1224 */ /* 0x040fe200078e0200 */
[----:B------:R-:W-:Y:S01]  /*0780*/  @P1 IADD3 R21, PT, PT, R21, 0x2, RZ ;  /* 0x0000000215151810 */ /* 0x000fe20007ffe0ff */
[----:B------:R-:W4:Y:S01]  /*0790*/  @P1 LDG.E R11, desc[UR4][R10.64] ;  /* 0x000000040a0b1981 */ /* 0x000f22000c1e1900 */
[----:B------:R-:W0:Y:S01]  /*07a0*/  LDC.64 R6, c[0x0][0x388] ;  /* 0x0000e200ff067b82 */ /* 0x000e220000000a00 */
[----:B-1----:R-:W-:Y:S01]  /*07b0*/  @P1 IMAD.WIDE R8, R13, 0x4, R8 ;  /* 0x000000040d081825 */ /* 0x002fe200078e0208 */
[----:B------:R-:W-:Y:S02]  /*07c0*/  @!P0 IADD3 R15, PT, PT, R20, R21, RZ ;  /* 0x00000015140f8210 */ /* 0x000fe40007ffe0ff */
[----:B--2---:R-:W-:Y:S01]  /*07d0*/  @P1 LEA R2, P2, R12, R2, 0x2 ;  /* 0x000000020c021211 */ /* 0x004fe200078410ff */
[----:B------:R-:W-:-:S03]  /*07e0*/  @!P0 IMAD R21, R21, R17, R0 ;  /* 0x0000001115158224 */ /* 0x000fc600078e0200 */
[----:B------:R-:W-:Y:S01]  /*07f0*/  @P1 LEA.HI.X R3, R12, R3, R14, 0x2, P2 ;  /* 0x000000030c031211 */ /* 0x000fe200010f140e */
[----:B------:R-:W-:Y:S01]  /*0800*/  @P1 IMAD.WIDE R12, R17, 0x4, R8 ;  /* 0x00000004110c1825 */ /* 0x000fe200078e0208 */
[----:B------:R-:W4:Y:S03]  /*0810*/  @P1 LDG.E R14, desc[UR4][R8.64] ;  /* 0x00000004080e1981 */ /* 0x000f26000c1e1900 */
[----:B---3--:R-:W-:Y:S01]  /*0820*/  @!P0 IMAD.WIDE.U32 R4, R15, 0x4, R4 ;  /* 0x000000040f048825 */ /* 0x008fe200078e0004 */
[----:B------:R-:W2:Y:S04]  /*0830*/  @P1 LDG.E R2, desc[UR4][R2.64+0x4] ;  /* 0x0000040402021981 */ /* 0x000ea8000c1e1900 */
[----:B------:R-:W2:Y:S01]  /*0840*/  @P1 LDG.E R12, desc[UR4][R12.64] ;  /* 0x000000040c0c1981 */ /* 0x000ea2000c1e1900 */
[----:B0-----:R-:W-:-:S03]  /*0850*/  @!P0 IMAD.WIDE R6, R21, 0x4, R6 ;  /* 0x0000000415068825 */ /* 0x001fc600078e0206 */
[----:B------:R-:W3:Y:S04]  /*0860*/  @!P0 LDG.E R5, desc[UR4][R4.64] ;  /* 0x0000000404058981 */ /* 0x000ee8000c1e1900 */
[----:B------:R-:W3:Y:S01]  /*0870*/  @!P0 LDG.E R6, desc[UR4][R6.64] ;  /* 0x0000000406068981 */ /* 0x000ee2000c1e1900 */
[----:B----4-:R-:W-:-:S04]  /*0880*/  @P1 FFMA R11, R11, R14, R24 ;  /* 0x0000000e0b0b1223 */ /* 0x010fc80000000018 */
[----:B--2---:R-:W-:-:S04]  /*0890*/  @P1 FFMA R24, R2, R12, R11 ;  /* 0x0000000c02181223 */ /* 0x004fc8000000000b */
[----:B---3--:R-:W-:-:S07]  /*08a0*/  @!P0 FFMA R24, R5, R6, R24 ;  /* 0x0000000605188223 */ /* 0x008fce0000000018 */
.L_x_0:
[----:B------:R-:W0:Y:S01]  /*08b0*/  LDC.64 R2, c[0x0][0x390] ;  /* 0x0000e400ff027b82 */ /* 0x000e220000000a00 */
[----:B------:R-:W-:-:S04]  /*08c0*/  IMAD R17, R16, R17, R0 ;  /* 0x0000001110117224 */ /* 0x000fc800078e0200 */
[----:B0-----:R-:W-:-:S05]  /*08d0*/  IMAD.WIDE R2, R17, 0x4, R2 ;  /* 0x0000000411027825 */ /* 0x001fca00078e0202 */
[----:B------:R-:W-:Y:S01]  /*08e0*/  STG.E desc[UR4][R2.64], R24 ;  /* 0x0000001802007986 */ /* 0x000fe2000c101904 */
[----:B------:R-:W-:Y:S05]  /*08f0*/  EXIT ;  /* 0x000000000000794d */ /* 0x000fea0003800000 */
.L_x_4:
[----:B------:R-:W-:-:S00]  /*0900*/  BRA `(.L_x_4) ;  /* 0xfffffffc00fc7947 */ /* 0x000fc0000383ffff */
[----:B------:R-:W-:-:S00]  /*0910*/  NOP ;  /* 0x0000000000007918 */ /* 0x000fc00000000000 */
        /* <DEDUP_REMOVED lines=14> */
.L_x_5:


//--------------------- .nv.shared.reserved.0     --------------------------
	.section	.nv.shared.reserved.0,"aw",@nobits
	.weak		__nv_reservedSMEM_offset_0_alias
	.size		__nv_reservedSMEM_offset_0_alias, 0, 64
	.other		__nv_reservedSMEM_offset_0_alias,@"STO_CUDA_RESERVED_SHARED STV_DEFAULT"
__nv_reservedSMEM_offset_0_alias:
	.zero		0
	.zero		64


//--------------------- .nv.constant0._Z17unoptimizedMatMulPfS_S_iii --------------------------
	.section	.nv.constant0._Z17unoptimizedMatMulPfS_S_iii,"a",@progbits
	.sectionflags	@""
	.align	4
.nv.constant0._Z17unoptimizedMatMulPfS_S_iii:
	.zero		932


//--------------------- SYMBOLS --------------------------

	.type		.nv.reservedSmem.offset0,@object
	.size		.nv.reservedSmem.offset0,0x4
